//
// Generated by NVIDIA NVVM Compiler
//
// Compiler Build ID: CL-36424714
// Cuda compilation tools, release 13.0, V13.0.88
// Based on NVVM 20.0.0
//

.version 9.0
.target sm_100
.address_size 64

	// .globl	_Z5hellov
.extern .func  (.param .b32 func_retval0) vprintf
(
	.param .b64 vprintf_param_0,
	.param .b64 vprintf_param_1
)
;
.global .align 1 .b8 $str[22] = {72, 101, 108, 108, 111, 32, 102, 114, 111, 109, 32, 116, 104, 114, 101, 97, 100, 32, 37, 100, 10};

.visible .entry _Z5hellov()
{
	.local .align 8 .b8 	__local_depot0[8];
	.reg .b64 	%SP;
	.reg .b64 	%SPL;
	.reg .b32 	%r<7>;
	.reg .b64 	%rd<5>;

	mov.u64 	%SPL, __local_depot0;
	cvta.local.u64 	%SP, %SPL;
	add.u64 	%rd1, %SP, 0;
	add.u64 	%rd2, %SPL, 0;
	mov.u32 	%r1, %ctaid.x;
	mov.u32 	%r2, %ntid.x;
	mov.u32 	%r3, %tid.x;
	mad.lo.s32 	%r4, %r1, %r2, %r3;
	st.local.u32 	[%rd2], %r4;
	mov.u64 	%rd3, $str;
	cvta.global.u64 	%rd4, %rd3;
	{ // callseq 0, 0
	.param .b64 param0;
	st.param.b64 	[param0], %rd4;
	.param .b64 param1;
	st.param.b64 	[param1], %rd1;
	.param .b32 retval0;
	call.uni (retval0), 
	vprintf, 
	(
	param0, 
	param1
	);
	ld.param.b32 	%r5, [retval0];
	} // callseq 0
	ret;

}


// ===== COMPILED SASS (sm_100) =====

	.target	sm_100

	.elftype	@"ET_EXEC"


//--------------------- .note.nv.tkinfo           --------------------------
	.section	.note.nv.tkinfo,"",@"SHT_NOTE"
	.sectionflags	@"SHF_NOTE_NV_TKINFO"
	.tkinfo
        /*0018*/ 	.word	0x00000002
        /*0030*/ 	.string	""
        /*0030*/ 	.string	"ptxas"
        /*0030*/ 	.string	"Cuda compilation tools, release 13.0, V13.0.88"
        /*0030*/ 	.string	"Build cuda_13.0.r13.0/compiler.36424714_0"
        /*0030*/ 	.string	"-arch sm_100 -m 64 "



//--------------------- .note.nv.cuinfo           --------------------------
	.section	.note.nv.cuinfo,"",@"SHT_NOTE"
	.sectionflags	@"SHF_NOTE_NV_CUINFO"
        /*0018*/ 	.short	0x0002
        /*001a*/ 	.short	0x0064
        /*001c*/ 	.short	0x0082
	.zero		2


//--------------------- .nv.info                  --------------------------
	.section	.nv.info,"",@"SHT_CUDA_INFO"
	.align	4


	//----- nvinfo : EIATTR_REGCOUNT
	.align		4
        /*0000*/ 	.byte	0x04, 0x2f
        /*0002*/ 	.short	(.L_2 - .L_1)
	.align		4
.L_1:
        /*0004*/ 	.word	index@(_Z5hellov)
        /*0008*/ 	.word	0x00000018


	//----- nvinfo : EIATTR_FRAME_SIZE
	.align		4
.L_2:
        /*000c*/ 	.byte	0x04, 0x11
        /*000e*/ 	.short	(.L_4 - .L_3)
	.align		4
.L_3:
        /*0010*/ 	.word	index@(_Z5hellov)
        /*0014*/ 	.word	0x00000008


	//----- nvinfo : EIATTR_MIN_STACK_SIZE
	.align		4
.L_4:
        /*0018*/ 	.byte	0x04, 0x12
        /*001a*/ 	.short	(.L_6 - .L_5)
	.align		4
.L_5:
        /*001c*/ 	.word	index@(_Z5hellov)
        /*0020*/ 	.word	0x00000008
.L_6:


//--------------------- .nv.compat                --------------------------
	.section	.nv.compat,"",@"SHT_CUDA_COMPAT_INFO"
	.align	4
        /*0000*/ 	.byte	0x02, 0x09, 0x00, 0x00, 0x02, 0x02, 0x01, 0x00, 0x02, 0x05, 0x05, 0x00, 0x03, 0x07, 0x01, 0x01
        /*0010*/ 	.byte	0x02, 0x03, 0x00, 0x00, 0x02, 0x06, 0x01, 0x00, 0x04, 0x0b, 0x08, 0x00, 0x09, 0x00, 0x00, 0x00
        /*0020*/ 	.byte	0x00, 0x00, 0x00, 0x00


//--------------------- .nv.info._Z5hellov        --------------------------
	.section	.nv.info._Z5hellov,"",@"SHT_CUDA_INFO"
	.sectionflags	@""
	.align	4


	//----- nvinfo : EIATTR_CUDA_API_VERSION
	.align		4
        /*0000*/ 	.byte	0x04, 0x37
        /*0002*/ 	.short	(.L_8 - .L_7)
.L_7:
        /*0004*/ 	.word	0x00000082


	//----- nvinfo : EIATTR_SPARSE_MMA_MASK
	.align		4
.L_8:
        /*0008*/ 	.byte	0x03, 0x50
        /*000a*/ 	.short	0x0000


	//----- nvinfo : EIATTR_MAXREG_COUNT
	.align		4
        /*000c*/ 	.byte	0x03, 0x1b
        /*000e*/ 	.short	0x00ff


	//----- nvinfo : EIATTR_EXTERNS
	.align		4
        /*0010*/ 	.byte	0x04, 0x0f
        /*0012*/ 	.short	(.L_10 - .L_9)


	//   ....[0]....
	.align		4
.L_9:
        /*0014*/ 	.word	index@(vprintf)


	//----- nvinfo : EIATTR_MERCURY_ISA_VERSION
	.align		4
.L_10:
        /*0018*/ 	.byte	0x03, 0x5f
        /*001a*/ 	.short	0x0101


	//----- nvinfo : EIATTR_VRC_CTA_INIT_COUNT
	.align		4
        /*001c*/ 	.byte	0x02, 0x4a
	.zero		1
	.zero		1


	//----- nvinfo : EIATTR_SYSCALL_OFFSETS
	.align		4
        /*0020*/ 	.byte	0x04, 0x46
        /*0022*/ 	.short	(.L_12 - .L_11)


	//   ....[0]....
.L_11:
        /*0024*/ 	.word	0x00000110


	//----- nvinfo : EIATTR_EXIT_INSTR_OFFSETS
	.align		4
.L_12:
        /*0028*/ 	.byte	0x04, 0x1c
        /*002a*/ 	.short	(.L_14 - .L_13)


	//   ....[0]....
.L_13:
        /*002c*/ 	.word	0x00000120


	//----- nvinfo : EIATTR_SW_WAR
	.align		4
.L_14:
        /*0030*/ 	.byte	0x04, 0x36
        /*0032*/ 	.short	(.L_16 - .L_15)
.L_15:
        /*0034*/ 	.word	0x00000008
.L_16:


//--------------------- .nv.callgraph             --------------------------
	.section	.nv.callgraph,"",@"SHT_CUDA_CALLGRAPH"
	.align	4
	.sectionentsize	8
	.align		4
        /*0000*/ 	.word	0x00000000
	.align		4
        /*0004*/ 	.word	0xffffffff
	.align		4
        /*0008*/ 	.word	index@(_Z5hellov)
	.align		4
        /*000c*/ 	.word	index@(vprintf)
	.align		4
        /*0010*/ 	.word	0x00000000
	.align		4
        /*0014*/ 	.word	0xfffffffe
	.align		4
        /*0018*/ 	.word	0x00000000
	.align		4
        /*001c*/ 	.word	0xfffffffd
	.align		4
        /*0020*/ 	.word	0x00000000
	.align		4
        /*0024*/ 	.word	0xfffffffc


//--------------------- .nv.constant4             --------------------------
	.section	.nv.constant4,"a",@progbits
	.align	8
	.align		8
.nv.constant4:
        /*0000*/ 	.dword	vprintf
	.align		8
        /*0008*/ 	.dword	$str


//--------------------- .text._Z5hellov           --------------------------
	.section	.text._Z5hellov,"ax",@progbits
	.align	128
        .global         _Z5hellov
        .type           _Z5hellov,@function
        .size           _Z5hellov,(.L_x_2 - _Z5hellov)
        .other          _Z5hellov,@"STO_CUDA_ENTRY STV_DEFAULT"
_Z5hellov:
.text._Z5hellov:
[----:B------:R-:W0:Y:S01]  /*0000*/  LDC R1, c[0x0][0x37c] ;  /* 0x0000df00ff017b82 */ /* 0x000e220000000800 */
[----:B------:R-:W1:Y:S01]  /*0010*/  S2R R3, SR_TID.X ;  /* 0x0000000000037919 */ /* 0x000e620000002100 */
[----:B------:R-:W2:Y:S06]  /*0020*/  LDCU UR5, c[0x0][0x2fc] ;  /* 0x00005f80ff0577ac */ /* 0x000eac0008000800 */
[----:B------:R-:W1:Y:S01]  /*0030*/  S2UR UR6, SR_CTAID.X ;  /* 0x00000000000679c3 */ /* 0x000e620000002500 */
[----:B------:R-:W-:Y:S01]  /*0040*/  MOV R2, 0x0 ;  /* 0x0000000000027802 */ /* 0x000fe20000000f00 */
[----:B0-----:R-:W-:Y:S01]  /*0050*/  VIADD R1, R1, 0xfffffff8 ;  /* 0xfffffff801017836 */ /* 0x001fe20000000000 */
[----:B------:R-:W0:Y:S05]  /*0060*/  LDCU UR4, c[0x0][0x2f8] ;  /* 0x00005f00ff0477ac */ /* 0x000e2a0008000800 */
[----:B------:R-:W1:Y:S01]  /*0070*/  LDC R0, c[0x0][0x360] ;  /* 0x0000d800ff007b82 */ /* 0x000e620000000800 */
[----:B0-----:R-:W-:-:S05]  /*0080*/  IADD3 R6, P0, PT, R1, UR4, RZ ;  /* 0x0000000401067c10 */ /* 0x001fca000ff1e0ff */
[----:B--2---:R-:W-:Y:S02]  /*0090*/  IMAD.X R7, RZ, RZ, UR5, P0 ;  /* 0x00000005ff077e24 */ /* 0x004fe400080e06ff */
[----:B-1----:R-:W-:Y:S01]  /*00a0*/  IMAD R0, R0, UR6, R3 ;  /* 0x0000000600007c24 */ /* 0x002fe2000f8e0203 */
[----:B------:R-:W0:Y:S01]  /*00b0*/  LDCU.64 UR6, c[0x4][0x8] ;  /* 0x01000100ff0677ac */ /* 0x000e220008000a00 */
[----:B------:R-:W1:Y:S03]  /*00c0*/  LDC.64 R2, c[0x4][R2] ;  /* 0x0100000002027b82 */ /* 0x000e660000000a00 */
[----:B------:R2:W-:Y:S01]  /*00d0*/  STL [R1], R0 ;  /* 0x0000000001007387 */ /* 0x0005e20000100800 */
[----:B0-----:R-:W-:Y:S01]  /*00e0*/  IMAD.U32 R4, RZ, RZ, UR6 ;  /* 0x00000006ff047e24 */ /* 0x001fe2000f8e00ff */
[----:B--2---:R-:W-:-:S07]  /*00f0*/  MOV R5, UR7 ;  /* 0x0000000700057c02 */ /* 0x004fce0008000f00 */
[----:B------:R-:W-:-:S07]  /*0100*/  LEPC R20, `(.L_x_0) ;  /* 0x000000001014794e */ /* 0x000fce0000000000 */
[----:B-1----:R-:W-:Y:S05]  /*0110*/  CALL.ABS.NOINC R2 ;  /* 0x0000000002007343 */ /* 0x002fea0003c00000 */
.L_x_0:
[----:B------:R-:W-:Y:S05]  /*0120*/  EXIT ;  /* 0x000000000000794d */ /* 0x000fea0003800000 */
.L_x_1:
[----:B------:R-:W-:-:S00]  /*0130*/  BRA `(.L_x_1) ;  /* 0xfffffffc00fc7947 */ /* 0x000fc0000383ffff */
[----:B------:R-:W-:-:S00]  /*0140*/  NOP ;  /* 0x0000000000007918 */ /* 0x000fc00000000000 */
        /* <DEDUP_REMOVED lines=11> */
.L_x_2:


//--------------------- .nv.global.init           --------------------------
	.section	.nv.global.init,"aw",@progbits
.nv.global.init:
	.type		$str,@object
	.size		$str,(.L_0 - $str)
$str:
        /*0000*/ 	.byte	0x48, 0x65, 0x6c, 0x6c, 0x6f, 0x20, 0x66, 0x72, 0x6f, 0x6d, 0x20, 0x74, 0x68, 0x72, 0x65, 0x61
        /*0010*/ 	.byte	0x64, 0x20, 0x25, 0x64, 0x0a, 0x00
.L_0:


//--------------------- .nv.shared.reserved.0     --------------------------
	.section	.nv.shared.reserved.0,"aw",@nobits
	.weak		__nv_reservedSMEM_offset_0_alias
	.size		__nv_reservedSMEM_offset_0_alias, 0, 64
	.other		__nv_reservedSMEM_offset_0_alias,@"STO_CUDA_RESERVED_SHARED STV_DEFAULT"
__nv_reservedSMEM_offset_0_alias:
	.zero		0
	.zero		64


//--------------------- .nv.constant0._Z5hellov   --------------------------
	.section	.nv.constant0._Z5hellov,"a",@progbits
	.sectionflags	@""
	.align	4
.nv.constant0._Z5hellov:
	.zero		896


//--------------------- SYMBOLS --------------------------

	.type		.nv.reservedSmem.offset0,@object
	.size		.nv.reservedSmem.offset0,0x4
	.type		vprintf,@function
